//
// Generated by NVIDIA NVVM Compiler
//
// Compiler Build ID: CL-36424714
// Cuda compilation tools, release 13.0, V13.0.88
// Based on NVVM 20.0.0
//

.version 9.0
.target sm_100
.address_size 64

	// .globl	_Z6mse_v1PfS_S_i

.visible .entry _Z6mse_v1PfS_S_i(
	.param .u64 .ptr .align 1 _Z6mse_v1PfS_S_i_param_0,
	.param .u64 .ptr .align 1 _Z6mse_v1PfS_S_i_param_1,
	.param .u64 .ptr .align 1 _Z6mse_v1PfS_S_i_param_2,
	.param .u32 _Z6mse_v1PfS_S_i_param_3
)
{
	.reg .pred 	%p<11>;
	.reg .b32 	%r<23>;
	.reg .b32 	%f<69>;
	.reg .b64 	%rd<12>;

	ld.param.u64 	%rd1, [_Z6mse_v1PfS_S_i_param_0];
	ld.param.u64 	%rd2, [_Z6mse_v1PfS_S_i_param_1];
	ld.param.u64 	%rd3, [_Z6mse_v1PfS_S_i_param_2];
	ld.param.u32 	%r2, [_Z6mse_v1PfS_S_i_param_3];
	mov.u32 	%r3, %ctaid.x;
	mov.u32 	%r4, %ntid.x;
	mov.u32 	%r5, %tid.x;
	mad.lo.s32 	%r6, %r3, %r4, %r5;
	mov.u32 	%r7, %ctaid.y;
	mov.u32 	%r8, %ntid.y;
	mov.u32 	%r9, %tid.y;
	mad.lo.s32 	%r10, %r7, %r8, %r9;
	shl.b32 	%r11, %r10, 5;
	add.s32 	%r1, %r6, %r11;
	setp.ge.s32 	%p1, %r1, %r2;
	@%p1 bra 	$L__BB0_7;
	cvta.to.global.u64 	%rd4, %rd2;
	cvta.to.global.u64 	%rd5, %rd3;
	mul.wide.s32 	%rd6, %r1, 4;
	add.s64 	%rd7, %rd4, %rd6;
	ld.global.f32 	%f8, [%rd7];
	add.s64 	%rd8, %rd5, %rd6;
	ld.global.f32 	%f9, [%rd8];
	sub.f32 	%f1, %f8, %f9;
	abs.f32 	%f2, %f1;
	setp.eq.f32 	%p2, %f1, 0f3F800000;
	mov.f32 	%f68, 0f3F800000;
	@%p2 bra 	$L__BB0_6;
	setp.num.f32 	%p3, %f2, %f2;
	@%p3 bra 	$L__BB0_4;
	mov.f32 	%f65, 0f40000000;
	add.rn.f32 	%f68, %f1, %f65;
	bra.uni 	$L__BB0_6;
$L__BB0_4:
	setp.lt.f32 	%p4, %f2, 0f00800000;
	mul.f32 	%f10, %f2, 0f4B800000;
	selp.f32 	%f11, %f10, %f2, %p4;
	mov.b32 	%r12, %f11;
	add.s32 	%r13, %r12, -1060439283;
	and.b32  	%r14, %r13, -8388608;
	sub.s32 	%r15, %r12, %r14;
	mov.b32 	%f12, %r15;
	cvt.rn.f32.s32 	%f13, %r14;
	selp.f32 	%f14, 0fC1C00000, 0f00000000, %p4;
	fma.rn.f32 	%f15, %f13, 0f34000000, %f14;
	add.f32 	%f16, %f12, 0fBF800000;
	add.f32 	%f17, %f12, 0f3F800000;
	rcp.approx.ftz.f32 	%f18, %f17;
	add.f32 	%f19, %f16, %f16;
	mul.f32 	%f20, %f19, %f18;
	mul.f32 	%f21, %f20, %f20;
	neg.f32 	%f22, %f20;
	sub.f32 	%f23, %f16, %f20;
	add.f32 	%f24, %f23, %f23;
	fma.rn.f32 	%f25, %f22, %f16, %f24;
	mul.rn.f32 	%f26, %f18, %f25;
	fma.rn.f32 	%f27, %f21, 0f3A2C32E4, 0f3B52E7DB;
	fma.rn.f32 	%f28, %f27, %f21, 0f3C93BB73;
	fma.rn.f32 	%f29, %f28, %f21, 0f3DF6384F;
	mul.rn.f32 	%f30, %f29, %f21;
	fma.rn.f32 	%f31, %f20, 0f3FB8AA3B, %f15;
	mul.f32 	%f32, %f30, 0f40400000;
	sub.f32 	%f33, %f15, %f31;
	fma.rn.f32 	%f34, %f20, 0f3FB8AA3B, %f33;
	fma.rn.f32 	%f35, %f26, 0f3FB8AA3B, %f34;
	fma.rn.f32 	%f36, %f20, 0f32A55E34, %f35;
	fma.rn.f32 	%f37, %f32, %f26, %f36;
	fma.rn.f32 	%f38, %f30, %f20, %f37;
	add.rn.f32 	%f39, %f31, %f38;
	mov.f32 	%f40, 0f40000000;
	mul.rn.f32 	%f41, %f39, %f40;
	cvt.rni.f32.f32 	%f42, %f41;
	sub.f32 	%f43, %f41, %f42;
	neg.f32 	%f44, %f41;
	fma.rn.f32 	%f45, %f39, 0f40000000, %f44;
	neg.f32 	%f46, %f31;
	add.rn.f32 	%f47, %f39, %f46;
	neg.f32 	%f48, %f47;
	add.rn.f32 	%f49, %f38, %f48;
	fma.rn.f32 	%f50, %f49, 0f40000000, %f45;
	add.f32 	%f51, %f43, %f50;
	setp.gt.f32 	%p5, %f42, 0f00000000;
	selp.b32 	%r16, 0, -2097152000, %p5;
	setp.neu.f32 	%p6, %f1, 0f00000000;
	setp.neu.f32 	%p7, %f2, 0f7F800000;
	setp.lt.f32 	%p8, %f41, 0f00000000;
	selp.f32 	%f52, 0f00000000, 0f7F800000, %p8;
	abs.f32 	%f53, %f41;
	setp.gt.f32 	%p9, %f53, 0f43180000;
	cvt.rzi.s32.f32 	%r17, %f42;
	shl.b32 	%r18, %r17, 23;
	sub.s32 	%r19, %r18, %r16;
	mov.b32 	%f54, %r19;
	add.s32 	%r20, %r16, 2130706432;
	mov.b32 	%f55, %r20;
	fma.rn.f32 	%f56, %f51, 0f391FCB8E, 0f3AAF85ED;
	fma.rn.f32 	%f57, %f56, %f51, 0f3C1D9856;
	fma.rn.f32 	%f58, %f57, %f51, 0f3D6357BB;
	fma.rn.f32 	%f59, %f58, %f51, 0f3E75FDEC;
	fma.rn.f32 	%f60, %f59, %f51, 0f3F317218;
	fma.rn.f32 	%f61, %f60, %f51, 0f3F800000;
	mul.f32 	%f62, %f61, %f55;
	mul.f32 	%f63, %f62, %f54;
	selp.f32 	%f68, %f52, %f63, %p9;
	and.pred  	%p10, %p6, %p7;
	@%p10 bra 	$L__BB0_6;
	add.f32 	%f64, %f1, %f1;
	mov.b32 	%r21, %f64;
	and.b32  	%r22, %r21, 2147483647;
	mov.b32 	%f68, %r22;
$L__BB0_6:
	cvt.rn.f32.s32 	%f66, %r2;
	div.rn.f32 	%f67, %f68, %f66;
	cvta.to.global.u64 	%rd9, %rd1;
	add.s64 	%rd11, %rd9, %rd6;
	st.global.f32 	[%rd11], %f67;
$L__BB0_7:
	ret;

}
	// .globl	_Z10mse_der_v1PfS_S_i
.visible .entry _Z10mse_der_v1PfS_S_i(
	.param .u64 .ptr .align 1 _Z10mse_der_v1PfS_S_i_param_0,
	.param .u64 .ptr .align 1 _Z10mse_der_v1PfS_S_i_param_1,
	.param .u64 .ptr .align 1 _Z10mse_der_v1PfS_S_i_param_2,
	.param .u32 _Z10mse_der_v1PfS_S_i_param_3
)
{
	.reg .pred 	%p<11>;
	.reg .b32 	%r<23>;
	.reg .b32 	%f<68>;
	.reg .b64 	%rd<12>;

	ld.param.u64 	%rd1, [_Z10mse_der_v1PfS_S_i_param_0];
	ld.param.u64 	%rd2, [_Z10mse_der_v1PfS_S_i_param_1];
	ld.param.u64 	%rd3, [_Z10mse_der_v1PfS_S_i_param_2];
	ld.param.u32 	%r2, [_Z10mse_der_v1PfS_S_i_param_3];
	mov.u32 	%r3, %ctaid.x;
	mov.u32 	%r4, %ntid.x;
	mov.u32 	%r5, %tid.x;
	mad.lo.s32 	%r6, %r3, %r4, %r5;
	mov.u32 	%r7, %ctaid.y;
	mov.u32 	%r8, %ntid.y;
	mov.u32 	%r9, %tid.y;
	mad.lo.s32 	%r10, %r7, %r8, %r9;
	shl.b32 	%r11, %r10, 5;
	add.s32 	%r1, %r6, %r11;
	setp.ge.s32 	%p1, %r1, %r2;
	@%p1 bra 	$L__BB1_7;
	cvta.to.global.u64 	%rd4, %rd2;
	cvta.to.global.u64 	%rd5, %rd3;
	mul.wide.s32 	%rd6, %r1, 4;
	add.s64 	%rd7, %rd4, %rd6;
	ld.global.f32 	%f8, [%rd7];
	add.s64 	%rd8, %rd5, %rd6;
	ld.global.f32 	%f9, [%rd8];
	sub.f32 	%f1, %f8, %f9;
	abs.f32 	%f2, %f1;
	setp.eq.f32 	%p2, %f1, 0f3F800000;
	mov.f32 	%f67, 0f3F800000;
	@%p2 bra 	$L__BB1_6;
	setp.num.f32 	%p3, %f2, %f2;
	@%p3 bra 	$L__BB1_4;
	mov.f32 	%f65, 0f40000000;
	add.rn.f32 	%f67, %f1, %f65;
	bra.uni 	$L__BB1_6;
$L__BB1_4:
	setp.lt.f32 	%p4, %f2, 0f00800000;
	mul.f32 	%f10, %f2, 0f4B800000;
	selp.f32 	%f11, %f10, %f2, %p4;
	mov.b32 	%r12, %f11;
	add.s32 	%r13, %r12, -1060439283;
	and.b32  	%r14, %r13, -8388608;
	sub.s32 	%r15, %r12, %r14;
	mov.b32 	%f12, %r15;
	cvt.rn.f32.s32 	%f13, %r14;
	selp.f32 	%f14, 0fC1C00000, 0f00000000, %p4;
	fma.rn.f32 	%f15, %f13, 0f34000000, %f14;
	add.f32 	%f16, %f12, 0fBF800000;
	add.f32 	%f17, %f12, 0f3F800000;
	rcp.approx.ftz.f32 	%f18, %f17;
	add.f32 	%f19, %f16, %f16;
	mul.f32 	%f20, %f19, %f18;
	mul.f32 	%f21, %f20, %f20;
	neg.f32 	%f22, %f20;
	sub.f32 	%f23, %f16, %f20;
	add.f32 	%f24, %f23, %f23;
	fma.rn.f32 	%f25, %f22, %f16, %f24;
	mul.rn.f32 	%f26, %f18, %f25;
	fma.rn.f32 	%f27, %f21, 0f3A2C32E4, 0f3B52E7DB;
	fma.rn.f32 	%f28, %f27, %f21, 0f3C93BB73;
	fma.rn.f32 	%f29, %f28, %f21, 0f3DF6384F;
	mul.rn.f32 	%f30, %f29, %f21;
	fma.rn.f32 	%f31, %f20, 0f3FB8AA3B, %f15;
	mul.f32 	%f32, %f30, 0f40400000;
	sub.f32 	%f33, %f15, %f31;
	fma.rn.f32 	%f34, %f20, 0f3FB8AA3B, %f33;
	fma.rn.f32 	%f35, %f26, 0f3FB8AA3B, %f34;
	fma.rn.f32 	%f36, %f20, 0f32A55E34, %f35;
	fma.rn.f32 	%f37, %f32, %f26, %f36;
	fma.rn.f32 	%f38, %f30, %f20, %f37;
	add.rn.f32 	%f39, %f31, %f38;
	mov.f32 	%f40, 0f40000000;
	mul.rn.f32 	%f41, %f39, %f40;
	cvt.rni.f32.f32 	%f42, %f41;
	sub.f32 	%f43, %f41, %f42;
	neg.f32 	%f44, %f41;
	fma.rn.f32 	%f45, %f39, 0f40000000, %f44;
	neg.f32 	%f46, %f31;
	add.rn.f32 	%f47, %f39, %f46;
	neg.f32 	%f48, %f47;
	add.rn.f32 	%f49, %f38, %f48;
	fma.rn.f32 	%f50, %f49, 0f40000000, %f45;
	add.f32 	%f51, %f43, %f50;
	setp.gt.f32 	%p5, %f42, 0f00000000;
	selp.b32 	%r16, 0, -2097152000, %p5;
	setp.neu.f32 	%p6, %f1, 0f00000000;
	setp.neu.f32 	%p7, %f2, 0f7F800000;
	setp.lt.f32 	%p8, %f41, 0f00000000;
	selp.f32 	%f52, 0f00000000, 0f7F800000, %p8;
	abs.f32 	%f53, %f41;
	setp.gt.f32 	%p9, %f53, 0f43180000;
	cvt.rzi.s32.f32 	%r17, %f42;
	shl.b32 	%r18, %r17, 23;
	sub.s32 	%r19, %r18, %r16;
	mov.b32 	%f54, %r19;
	add.s32 	%r20, %r16, 2130706432;
	mov.b32 	%f55, %r20;
	fma.rn.f32 	%f56, %f51, 0f391FCB8E, 0f3AAF85ED;
	fma.rn.f32 	%f57, %f56, %f51, 0f3C1D9856;
	fma.rn.f32 	%f58, %f57, %f51, 0f3D6357BB;
	fma.rn.f32 	%f59, %f58, %f51, 0f3E75FDEC;
	fma.rn.f32 	%f60, %f59, %f51, 0f3F317218;
	fma.rn.f32 	%f61, %f60, %f51, 0f3F800000;
	mul.f32 	%f62, %f61, %f55;
	mul.f32 	%f63, %f62, %f54;
	selp.f32 	%f67, %f52, %f63, %p9;
	and.pred  	%p10, %p6, %p7;
	@%p10 bra 	$L__BB1_6;
	add.f32 	%f64, %f1, %f1;
	mov.b32 	%r21, %f64;
	and.b32  	%r22, %r21, 2147483647;
	mov.b32 	%f67, %r22;
$L__BB1_6:
	mul.f32 	%f66, %f67, 0f3F000000;
	cvta.to.global.u64 	%rd9, %rd1;
	add.s64 	%rd11, %rd9, %rd6;
	st.global.f32 	[%rd11], %f66;
$L__BB1_7:
	ret;

}


// ===== COMPILED SASS (sm_100) =====

	.target	sm_100

	.elftype	@"ET_EXEC"


//--------------------- .note.nv.tkinfo           --------------------------
	.section	.note.nv.tkinfo,"",@"SHT_NOTE"
	.sectionflags	@"SHF_NOTE_NV_TKINFO"
	.tkinfo
        /*0018*/ 	.word	0x00000002
        /*0030*/ 	.string	""
        /*0030*/ 	.string	"ptxas"
        /*0030*/ 	.string	"Cuda compilation tools, release 13.0, V13.0.88"
        /*0030*/ 	.string	"Build cuda_13.0.r13.0/compiler.36424714_0"
        /*0030*/ 	.string	"-arch sm_100 -m 64 "



//--------------------- .note.nv.cuinfo           --------------------------
	.section	.note.nv.cuinfo,"",@"SHT_NOTE"
	.sectionflags	@"SHF_NOTE_NV_CUINFO"
        /*0018*/ 	.short	0x0002
        /*001a*/ 	.short	0x0064
        /*001c*/ 	.short	0x0082
	.zero		2


//--------------------- .nv.info                  --------------------------
	.section	.nv.info,"",@"SHT_CUDA_INFO"
	.align	4


	//----- nvinfo : EIATTR_REGCOUNT
	.align		4
        /*0000*/ 	.byte	0x04, 0x2f
        /*0002*/ 	.short	(.L_1 - .L_0)
	.align		4
.L_0:
        /*0004*/ 	.word	index@(_Z6mse_v1PfS_S_i)
        /*0008*/ 	.word	0x00000011


	//----- nvinfo : EIATTR_FRAME_SIZE
	.align		4
.L_1:
        /*000c*/ 	.byte	0x04, 0x11
        /*000e*/ 	.short	(.L_3 - .L_2)
	.align		4
.L_2:
        /*0010*/ 	.word	index@($__internal_0_$__cuda_sm3x_div_rn_noftz_f32_slowpath)
        /*0014*/ 	.word	0x00000000


	//----- nvinfo : EIATTR_FRAME_SIZE
	.align		4
.L_3:
        /*0018*/ 	.byte	0x04, 0x11
        /*001a*/ 	.short	(.L_5 - .L_4)
	.align		4
.L_4:
        /*001c*/ 	.word	index@(_Z6mse_v1PfS_S_i)
        /*0020*/ 	.word	0x00000000


	//----- nvinfo : EIATTR_REGCOUNT
	.align		4
.L_5:
        /*0024*/ 	.byte	0x04, 0x2f
        /*0026*/ 	.short	(.L_7 - .L_6)
	.align		4
.L_6:
        /*0028*/ 	.word	index@(_Z10mse_der_v1PfS_S_i)
        /*002c*/ 	.word	0x00000010


	//----- nvinfo : EIATTR_FRAME_SIZE
	.align		4
.L_7:
        /*0030*/ 	.byte	0x04, 0x11
        /*0032*/ 	.short	(.L_9 - .L_8)
	.align		4
.L_8:
        /*0034*/ 	.word	index@(_Z10mse_der_v1PfS_S_i)
        /*0038*/ 	.word	0x00000000


	//----- nvinfo : EIATTR_MIN_STACK_SIZE
	.align		4
.L_9:
        /*003c*/ 	.byte	0x04, 0x12
        /*003e*/ 	.short	(.L_11 - .L_10)
	.align		4
.L_10:
        /*0040*/ 	.word	index@(_Z10mse_der_v1PfS_S_i)
        /*0044*/ 	.word	0x00000000


	//----- nvinfo : EIATTR_MIN_STACK_SIZE
	.align		4
.L_11:
        /*0048*/ 	.byte	0x04, 0x12
        /*004a*/ 	.short	(.L_13 - .L_12)
	.align		4
.L_12:
        /*004c*/ 	.word	index@(_Z6mse_v1PfS_S_i)
        /*0050*/ 	.word	0x00000000
.L_13:


//--------------------- .nv.compat                --------------------------
	.section	.nv.compat,"",@"SHT_CUDA_COMPAT_INFO"
	.align	4
        /*0000*/ 	.byte	0x02, 0x09, 0x00, 0x00, 0x02, 0x02, 0x01, 0x00, 0x02, 0x05, 0x05, 0x00, 0x03, 0x07, 0x01, 0x01
        /*0010*/ 	.byte	0x02, 0x03, 0x00, 0x00, 0x02, 0x06, 0x01, 0x00, 0x04, 0x0b, 0x08, 0x00, 0x01, 0x00, 0x00, 0x00
        /*0020*/ 	.byte	0x00, 0x00, 0x00, 0x00


//--------------------- .nv.info._Z10mse_der_v1PfS_S_i --------------------------
	.section	.nv.info._Z10mse_der_v1PfS_S_i,"",@"SHT_CUDA_INFO"
	.sectionflags	@""
	.align	4


	//----- nvinfo : EIATTR_CUDA_API_VERSION
	.align		4
        /*0000*/ 	.byte	0x04, 0x37
        /*0002*/ 	.short	(.L_15 - .L_14)
.L_14:
        /*0004*/ 	.word	0x00000082


	//----- nvinfo : EIATTR_KPARAM_INFO
	.align		4
.L_15:
        /*0008*/ 	.byte	0x04, 0x17
        /*000a*/ 	.short	(.L_17 - .L_16)
.L_16:
        /*000c*/ 	.word	0x00000000
        /*0010*/ 	.short	0x0003
        /*0012*/ 	.short	0x0018
        /*0014*/ 	.byte	0x00, 0xf0, 0x11, 0x00


	//----- nvinfo : EIATTR_KPARAM_INFO
	.align		4
.L_17:
        /*0018*/ 	.byte	0x04, 0x17
        /*001a*/ 	.short	(.L_19 - .L_18)
.L_18:
        /*001c*/ 	.word	0x00000000
        /*0020*/ 	.short	0x0002
        /*0022*/ 	.short	0x0010
        /*0024*/ 	.byte	0x00, 0xf5, 0x21, 0x00


	//----- nvinfo : EIATTR_KPARAM_INFO
	.align		4
.L_19:
        /*0028*/ 	.byte	0x04, 0x17
        /*002a*/ 	.short	(.L_21 - .L_20)
.L_20:
        /*002c*/ 	.word	0x00000000
        /*0030*/ 	.short	0x0001
        /*0032*/ 	.short	0x0008
        /*0034*/ 	.byte	0x00, 0xf5, 0x21, 0x00


	//----- nvinfo : EIATTR_KPARAM_INFO
	.align		4
.L_21:
        /*0038*/ 	.byte	0x04, 0x17
        /*003a*/ 	.short	(.L_23 - .L_22)
.L_22:
        /*003c*/ 	.word	0x00000000
        /*0040*/ 	.short	0x0000
        /*0042*/ 	.short	0x0000
        /*0044*/ 	.byte	0x00, 0xf5, 0x21, 0x00


	//----- nvinfo : EIATTR_SPARSE_MMA_MASK
	.align		4
.L_23:
        /*0048*/ 	.byte	0x03, 0x50
        /*004a*/ 	.short	0x0000


	//----- nvinfo : EIATTR_MAXREG_COUNT
	.align		4
        /*004c*/ 	.byte	0x03, 0x1b
        /*004e*/ 	.short	0x00ff


	//----- nvinfo : EIATTR_MERCURY_ISA_VERSION
	.align		4
        /*0050*/ 	.byte	0x03, 0x5f
        /*0052*/ 	.short	0x0101


	//----- nvinfo : EIATTR_VRC_CTA_INIT_COUNT
	.align		4
        /*0054*/ 	.byte	0x02, 0x4a
	.zero		1
	.zero		1


	//----- nvinfo : EIATTR_EXIT_INSTR_OFFSETS
	.align		4
        /*0058*/ 	.byte	0x04, 0x1c
        /*005a*/ 	.short	(.L_25 - .L_24)


	//   ....[0]....
.L_24:
        /*005c*/ 	.word	0x000000c0


	//   ....[1]....
        /*0060*/ 	.word	0x000005f0


	//----- nvinfo : EIATTR_CRS_STACK_SIZE
	.align		4
.L_25:
        /*0064*/ 	.byte	0x04, 0x1e
        /*0066*/ 	.short	(.L_27 - .L_26)
.L_26:
        /*0068*/ 	.word	0x00000000


	//----- nvinfo : EIATTR_CBANK_PARAM_SIZE
	.align		4
.L_27:
        /*006c*/ 	.byte	0x03, 0x19
        /*006e*/ 	.short	0x001c


	//----- nvinfo : EIATTR_PARAM_CBANK
	.align		4
        /*0070*/ 	.byte	0x04, 0x0a
        /*0072*/ 	.short	(.L_29 - .L_28)
	.align		4
.L_28:
        /*0074*/ 	.word	index@(.nv.constant0._Z10mse_der_v1PfS_S_i)
        /*0078*/ 	.short	0x0380
        /*007a*/ 	.short	0x001c


	//----- nvinfo : EIATTR_SW_WAR
	.align		4
.L_29:
        /*007c*/ 	.byte	0x04, 0x36
        /*007e*/ 	.short	(.L_31 - .L_30)
.L_30:
        /*0080*/ 	.word	0x00000008
.L_31:


//--------------------- .nv.info._Z6mse_v1PfS_S_i --------------------------
	.section	.nv.info._Z6mse_v1PfS_S_i,"",@"SHT_CUDA_INFO"
	.sectionflags	@""
	.align	4


	//----- nvinfo : EIATTR_CUDA_API_VERSION
	.align		4
        /*0000*/ 	.byte	0x04, 0x37
        /*0002*/ 	.short	(.L_33 - .L_32)
.L_32:
        /*0004*/ 	.word	0x00000082


	//----- nvinfo : EIATTR_KPARAM_INFO
	.align		4
.L_33:
        /*0008*/ 	.byte	0x04, 0x17
        /*000a*/ 	.short	(.L_35 - .L_34)
.L_34:
        /*000c*/ 	.word	0x00000000
        /*0010*/ 	.short	0x0003
        /*0012*/ 	.short	0x0018
        /*0014*/ 	.byte	0x00, 0xf0, 0x11, 0x00


	//----- nvinfo : EIATTR_KPARAM_INFO
	.align		4
.L_35:
        /*0018*/ 	.byte	0x04, 0x17
        /*001a*/ 	.short	(.L_37 - .L_36)
.L_36:
        /*001c*/ 	.word	0x00000000
        /*0020*/ 	.short	0x0002
        /*0022*/ 	.short	0x0010
        /*0024*/ 	.byte	0x00, 0xf5, 0x21, 0x00


	//----- nvinfo : EIATTR_KPARAM_INFO
	.align		4
.L_37:
        /*0028*/ 	.byte	0x04, 0x17
        /*002a*/ 	.short	(.L_39 - .L_38)
.L_38:
        /*002c*/ 	.word	0x00000000
        /*0030*/ 	.short	0x0001
        /*0032*/ 	.short	0x0008
        /*0034*/ 	.byte	0x00, 0xf5, 0x21, 0x00


	//----- nvinfo : EIATTR_KPARAM_INFO
	.align		4
.L_39:
        /*0038*/ 	.byte	0x04, 0x17
        /*003a*/ 	.short	(.L_41 - .L_40)
.L_40:
        /*003c*/ 	.word	0x00000000
        /*0040*/ 	.short	0x0000
        /*0042*/ 	.short	0x0000
        /*0044*/ 	.byte	0x00, 0xf5, 0x21, 0x00


	//----- nvinfo : EIATTR_SPARSE_MMA_MASK
	.align		4
.L_41:
        /*0048*/ 	.byte	0x03, 0x50
        /*004a*/ 	.short	0x0000


	//----- nvinfo : EIATTR_MAXREG_COUNT
	.align		4
        /*004c*/ 	.byte	0x03, 0x1b
        /*004e*/ 	.short	0x00ff


	//----- nvinfo : EIATTR_MERCURY_ISA_VERSION
	.align		4
        /*0050*/ 	.byte	0x03, 0x5f
        /*0052*/ 	.short	0x0101


	//----- nvinfo : EIATTR_VRC_CTA_INIT_COUNT
	.align		4
        /*0054*/ 	.byte	0x02, 0x4a
	.zero		1
	.zero		1


	//----- nvinfo : EIATTR_EXIT_INSTR_OFFSETS
	.align		4
        /*0058*/ 	.byte	0x04, 0x1c
        /*005a*/ 	.short	(.L_43 - .L_42)


	//   ....[0]....
.L_42:
        /*005c*/ 	.word	0x000000c0


	//   ....[1]....
        /*0060*/ 	.word	0x000006d0


	//----- nvinfo : EIATTR_CRS_STACK_SIZE
	.align		4
.L_43:
        /*0064*/ 	.byte	0x04, 0x1e
        /*0066*/ 	.short	(.L_45 - .L_44)
.L_44:
        /*0068*/ 	.word	0x00000000


	//----- nvinfo : EIATTR_CBANK_PARAM_SIZE
	.align		4
.L_45:
        /*006c*/ 	.byte	0x03, 0x19
        /*006e*/ 	.short	0x001c


	//----- nvinfo : EIATTR_PARAM_CBANK
	.align		4
        /*0070*/ 	.byte	0x04, 0x0a
        /*0072*/ 	.short	(.L_47 - .L_46)
	.align		4
.L_46:
        /*0074*/ 	.word	index@(.nv.constant0._Z6mse_v1PfS_S_i)
        /*0078*/ 	.short	0x0380
        /*007a*/ 	.short	0x001c


	//----- nvinfo : EIATTR_SW_WAR
	.align		4
.L_47:
        /*007c*/ 	.byte	0x04, 0x36
        /*007e*/ 	.short	(.L_49 - .L_48)
.L_48:
        /*0080*/ 	.word	0x00000008
.L_49:


//--------------------- .nv.callgraph             --------------------------
	.section	.nv.callgraph,"",@"SHT_CUDA_CALLGRAPH"
	.align	4
	.sectionentsize	8
	.align		4
        /*0000*/ 	.word	0x00000000
	.align		4
        /*0004*/ 	.word	0xffffffff
	.align		4
        /*0008*/ 	.word	0x00000000
	.align		4
        /*000c*/ 	.word	0xfffffffe
	.align		4
        /*0010*/ 	.word	0x00000000
	.align		4
        /*0014*/ 	.word	0xfffffffd
	.align		4
        /*0018*/ 	.word	0x00000000
	.align		4
        /*001c*/ 	.word	0xfffffffc


//--------------------- .text._Z10mse_der_v1PfS_S_i --------------------------
	.section	.text._Z10mse_der_v1PfS_S_i,"ax",@progbits
	.align	128
        .global         _Z10mse_der_v1PfS_S_i
        .type           _Z10mse_der_v1PfS_S_i,@function
        .size           _Z10mse_der_v1PfS_S_i,(.L_x_20 - _Z10mse_der_v1PfS_S_i)
        .other          _Z10mse_der_v1PfS_S_i,@"STO_CUDA_ENTRY STV_DEFAULT"
_Z10mse_der_v1PfS_S_i:
.text._Z10mse_der_v1PfS_S_i:
[----:B------:R-:W-:Y:S01]  /*0000*/  LDC R1, c[0x0][0x37c] ;  /* 0x0000df00ff017b82 */ /* 0x000fe20000000800 */
[----:B------:R-:W0:Y:S07]  /*0010*/  S2R R3, SR_TID.X ;  /* 0x0000000000037919 */ /* 0x000e2e0000002100 */
[----:B------:R-:W0:Y:S01]  /*0020*/  S2UR UR4, SR_CTAID.X ;  /* 0x00000000000479c3 */ /* 0x000e220000002500 */
[----:B------:R-:W1:Y:S01]  /*0030*/  LDCU UR6, c[0x0][0x398] ;  /* 0x00007300ff0677ac */ /* 0x000e620008000800 */
[----:B------:R-:W2:Y:S06]  /*0040*/  S2R R5, SR_TID.Y ;  /* 0x0000000000057919 */ /* 0x000eac0000002200 */
[----:B------:R-:W0:Y:S08]  /*0050*/  LDC R0, c[0x0][0x360] ;  /* 0x0000d800ff007b82 */ /* 0x000e300000000800 */
[----:B------:R-:W2:Y:S08]  /*0060*/  S2UR UR5, SR_CTAID.Y ;  /* 0x00000000000579c3 */ /* 0x000eb00000002600 */
[----:B------:R-:W2:Y:S01]  /*0070*/  LDC R2, c[0x0][0x364] ;  /* 0x0000d900ff027b82 */ /* 0x000ea20000000800 */
[----:B0-----:R-:W-:-:S02]  /*0080*/  IMAD R0, R0, UR4, R3 ;  /* 0x0000000400007c24 */ /* 0x001fc4000f8e0203 */
[----:B--2---:R-:W-:-:S05]  /*0090*/  IMAD R3, R2, UR5, R5 ;  /* 0x0000000502037c24 */ /* 0x004fca000f8e0205 */
[----:B------:R-:W-:-:S04]  /*00a0*/  LEA R9, R3, R0, 0x5 ;  /* 0x0000000003097211 */ /* 0x000fc800078e28ff */
[----:B-1----:R-:W-:-:S13]  /*00b0*/  ISETP.GE.AND P0, PT, R9, UR6, PT ;  /* 0x0000000609007c0c */ /* 0x002fda000bf06270 */
[----:B------:R-:W-:Y:S05]  /*00c0*/  @P0 EXIT ;  /* 0x000000000000094d */ /* 0x000fea0003800000 */
[----:B------:R-:W0:Y:S01]  /*00d0*/  LDC.64 R6, c[0x0][0x390] ;  /* 0x0000e400ff067b82 */ /* 0x000e220000000a00 */
[----:B------:R-:W1:Y:S07]  /*00e0*/  LDCU.64 UR4, c[0x0][0x358] ;  /* 0x00006b00ff0477ac */ /* 0x000e6e0008000a00 */
[----:B------:R-:W2:Y:S08]  /*00f0*/  LDC.64 R4, c[0x0][0x388] ;  /* 0x0000e200ff047b82 */ /* 0x000eb00000000a00 */
[----:B------:R-:W3:Y:S01]  /*0100*/  LDC.64 R2, c[0x0][0x380] ;  /* 0x0000e000ff027b82 */ /* 0x000ee20000000a00 */
[----:B0-----:R-:W-:-:S06]  /*0110*/  IMAD.WIDE R6, R9, 0x4, R6 ;  /* 0x0000000409067825 */ /* 0x001fcc00078e0206 */
[----:B-1----:R-:W4:Y:S01]  /*0120*/  LDG.E R7, desc[UR4][R6.64] ;  /* 0x0000000406077981 */ /* 0x002f22000c1e1900 */
[----:B--2---:R-:W-:-:S05]  /*0130*/  IMAD.WIDE R4, R9, 0x4, R4 ;  /* 0x0000000409047825 */ /* 0x004fca00078e0204 */
[----:B------:R-:W4:Y:S01]  /*0140*/  LDG.E R0, desc[UR4][R4.64] ;  /* 0x0000000404007981 */ /* 0x000f22000c1e1900 */
[----:B------:R-:W-:Y:S01]  /*0150*/  BSSY.RECONVERGENT B0, `(.L_x_0) ;  /* 0x0000047000007945 */ /* 0x000fe20003800200 */
[----:B------:R-:W-:Y:S02]  /*0160*/  HFMA2 R8, -RZ, RZ, 1.875, 0 ;  /* 0x3f800000ff087431 */ /* 0x000fe400000001ff */
[----:B---3--:R-:W-:-:S04]  /*0170*/  IMAD.WIDE R2, R9, 0x4, R2 ;  /* 0x0000000409027825 */ /* 0x008fc800078e0202 */
[----:B----4-:R-:W-:-:S05]  /*0180*/  FADD R0, R0, -R7 ;  /* 0x8000000700007221 */ /* 0x010fca0000000000 */
[----:B------:R-:W-:-:S13]  /*0190*/  FSETP.NEU.AND P0, PT, R0, 1, PT ;  /* 0x3f8000000000780b */ /* 0x000fda0003f0d000 */
[----:B------:R-:W-:Y:S05]  /*01a0*/  @!P0 BRA `(.L_x_1) ;  /* 0x0000000400048947 */ /* 0x000fea0003800000 */
[----:B------:R-:W-:-:S13]  /*01b0*/  FSETP.NAN.AND P0, PT, |R0|, |R0|, PT ;  /* 0x400000000000720b */ /* 0x000fda0003f08200 */
[----:B------:R-:W-:Y:S01]  /*01c0*/  @P0 FADD R8, R0, 2 ;  /* 0x4000000000080421 */ /* 0x000fe20000000000 */
[----:B------:R-:W-:Y:S06]  /*01d0*/  @P0 BRA `(.L_x_1) ;  /* 0x0000000000f80947 */ /* 0x000fec0003800000 */
[C---:B------:R-:W-:Y:S01]  /*01e0*/  FMUL R5, |R0|.reuse, 16777216 ;  /* 0x4b80000000057820 */ /* 0x040fe20000400200 */
[----:B------:R-:W-:Y:S02]  /*01f0*/  FSETP.GEU.AND P0, PT, |R0|, 1.175494350822287508e-38, PT ;  /* 0x008000000000780b */ /* 0x000fe40003f0e200 */
[----:B------:R-:W-:Y:S02]  /*0200*/  MOV R10, 0x3a2c32e4 ;  /* 0x3a2c32e4000a7802 */ /* 0x000fe40000000f00 */
[----:B------:R-:W-:-:S04]  /*0210*/  FSEL R5, R5, |R0|, !P0 ;  /* 0x4000000005057208 */ /* 0x000fc80004000000 */
[----:B------:R-:W-:-:S04]  /*0220*/  IADD3 R4, PT, PT, R5, -0x3f3504f3, RZ ;  /* 0xc0cafb0d05047810 */ /* 0x000fc80007ffe0ff */
[----:B------:R-:W-:-:S04]  /*0230*/  LOP3.LUT R4, R4, 0xff800000, RZ, 0xc0, !PT ;  /* 0xff80000004047812 */ /* 0x000fc800078ec0ff */
[-C--:B------:R-:W-:Y:S02]  /*0240*/  IADD3 R5, PT, PT, R5, -R4.reuse, RZ ;  /* 0x8000000405057210 */ /* 0x080fe40007ffe0ff */
[----:B------:R-:W-:-:S03]  /*0250*/  I2FP.F32.S32 R4, R4 ;  /* 0x0000000400047245 */ /* 0x000fc60000201400 */
[C---:B------:R-:W-:Y:S01]  /*0260*/  FADD R7, R5.reuse, 1 ;  /* 0x3f80000005077421 */ /* 0x040fe20000000000 */
[----:B------:R-:W-:Y:S01]  /*0270*/  FADD R6, R5, -1 ;  /* 0xbf80000005067421 */ /* 0x000fe20000000000 */
[----:B------:R-:W-:Y:S02]  /*0280*/  FSEL R5, RZ, -24, P0 ;  /* 0xc1c00000ff057808 */ /* 0x000fe40000000000 */
[----:B------:R-:W-:Y:S01]  /*0290*/  FSETP.NEU.AND P0, PT, |R0|, +INF , PT ;  /* 0x7f8000000000780b */ /* 0x000fe20003f0d200 */
[----:B------:R-:W-:Y:S01]  /*02a0*/  FADD R8, R6, R6 ;  /* 0x0000000606087221 */ /* 0x000fe20000000000 */
[----:B------:R-:W0:Y:S01]  /*02b0*/  MUFU.RCP R7, R7 ;  /* 0x0000000700077308 */ /* 0x000e220000001000 */
[----:B------:R-:W-:Y:S01]  /*02c0*/  FFMA R4, R4, 1.1920928955078125e-07, R5 ;  /* 0x3400000004047823 */ /* 0x000fe20000000005 */
[----:B------:R-:W-:-:S13]  /*02d0*/  FSETP.NEU.AND P0, PT, R0, RZ, P0 ;  /* 0x000000ff0000720b */ /* 0x000fda000070d000 */
[----:B------:R-:W-:Y:S01]  /*02e0*/  @!P0 FADD R0, R0, R0 ;  /* 0x0000000000008221 */ /* 0x000fe20000000000 */
[----:B0-----:R-:W-:-:S04]  /*02f0*/  FMUL R9, R7, R8 ;  /* 0x0000000807097220 */ /* 0x001fc80000400000 */
[----:B------:R-:W-:Y:S01]  /*0300*/  FADD R8, R6, -R9 ;  /* 0x8000000906087221 */ /* 0x000fe20000000000 */
[CC--:B------:R-:W-:Y:S01]  /*0310*/  FMUL R5, R9.reuse, R9.reuse ;  /* 0x0000000909057220 */ /* 0x0c0fe20000400000 */
[----:B------:R-:W-:Y:S02]  /*0320*/  FFMA R13, R9, 1.4426950216293334961, R4 ;  /* 0x3fb8aa3b090d7823 */ /* 0x000fe40000000004 */
[----:B------:R-:W-:Y:S01]  /*0330*/  FADD R11, R8, R8 ;  /* 0x00000008080b7221 */ /* 0x000fe20000000000 */
[C---:B------:R-:W-:Y:S01]  /*0340*/  FFMA R8, R5.reuse, R10, 0.0032181653659790754318 ;  /* 0x3b52e7db05087423 */ /* 0x040fe2000000000a */
[----:B------:R-:W-:Y:S02]  /*0350*/  FADD R4, R4, -R13 ;  /* 0x8000000d04047221 */ /* 0x000fe40000000000 */
[----:B------:R-:W-:Y:S01]  /*0360*/  FFMA R6, R6, -R9, R11 ;  /* 0x8000000906067223 */ /* 0x000fe2000000000b */
[----:B------:R-:W-:Y:S01]  /*0370*/  FFMA R8, R5, R8, 0.018033718690276145935 ;  /* 0x3c93bb7305087423 */ /* 0x000fe20000000008 */
[----:B------:R-:W-:-:S02]  /*0380*/  FFMA R11, R9, 1.4426950216293334961, R4 ;  /* 0x3fb8aa3b090b7823 */ /* 0x000fc40000000004 */
[----:B------:R-:W-:Y:S01]  /*0390*/  FMUL R6, R7, R6 ;  /* 0x0000000607067220 */ /* 0x000fe20000400000 */
[----:B------:R-:W-:-:S03]  /*03a0*/  FFMA R8, R5, R8, 0.12022458761930465698 ;  /* 0x3df6384f05087423 */ /* 0x000fc60000000008 */
[----:B------:R-:W-:Y:S01]  /*03b0*/  FFMA R4, R6, 1.4426950216293334961, R11 ;  /* 0x3fb8aa3b06047823 */ /* 0x000fe2000000000b */
[----:B------:R-:W-:-:S03]  /*03c0*/  FMUL R8, R5, R8 ;  /* 0x0000000805087220 */ /* 0x000fc60000400000 */
[----:B------:R-:W-:Y:S01]  /*03d0*/  FFMA R7, R9, 1.9251366722983220825e-08, R4 ;  /* 0x32a55e3409077823 */ /* 0x000fe20000000004 */
[----:B------:R-:W-:-:S04]  /*03e0*/  FMUL R5, R8, 3 ;  /* 0x4040000008057820 */ /* 0x000fc80000400000 */
[----:B------:R-:W-:Y:S01]  /*03f0*/  FFMA R5, R6, R5, R7 ;  /* 0x0000000506057223 */ /* 0x000fe20000000007 */
[----:B------:R-:W-:-:S03]  /*0400*/  HFMA2 R7, -RZ, RZ, 0.64013671875, -15.109375 ;  /* 0x391fcb8eff077431 */ /* 0x000fc600000001ff */
[----:B------:R-:W-:-:S04]  /*0410*/  FFMA R8, R9, R8, R5 ;  /* 0x0000000809087223 */ /* 0x000fc80000000005 */
[----:B------:R-:W-:-:S04]  /*0420*/  FADD R4, R13, R8 ;  /* 0x000000080d047221 */ /* 0x000fc80000000000 */
[----:B------:R-:W-:Y:S01]  /*0430*/  FMUL R5, R4, 2 ;  /* 0x4000000004057820 */ /* 0x000fe20000400000 */
[----:B------:R-:W-:-:S03]  /*0440*/  FADD R13, -R13, R4 ;  /* 0x000000040d0d7221 */ /* 0x000fc60000000100 */
[----:B------:R-:W0:Y:S01]  /*0450*/  FRND R6, R5 ;  /* 0x0000000500067307 */ /* 0x000e220000201000 */
[----:B------:R-:W-:Y:S01]  /*0460*/  FADD R13, R8, -R13 ;  /* 0x8000000d080d7221 */ /* 0x000fe20000000000 */
[----:B------:R-:W-:Y:S01]  /*0470*/  FFMA R4, R4, 2, -R5 ;  /* 0x4000000004047823 */ /* 0x000fe20000000805 */
[----:B------:R-:W-:-:S03]  /*0480*/  FSETP.GT.AND P2, PT, |R5|, 152, PT ;  /* 0x431800000500780b */ /* 0x000fc60003f44200 */
[----:B------:R-:W-:Y:S01]  /*0490*/  FFMA R13, R13, 2, R4 ;  /* 0x400000000d0d7823 */ /* 0x000fe20000000004 */
[----:B0-----:R-:W-:Y:S01]  /*04a0*/  FADD R4, R5, -R6 ;  /* 0x8000000605047221 */ /* 0x001fe20000000000 */
[----:B------:R-:W-:-:S03]  /*04b0*/  FSETP.GT.AND P1, PT, R6, RZ, PT ;  /* 0x000000ff0600720b */ /* 0x000fc60003f24000 */
[----:B------:R-:W-:Y:S01]  /*04c0*/  FADD R4, R4, R13 ;  /* 0x0000000d04047221 */ /* 0x000fe20000000000 */
[----:B------:R-:W-:Y:S02]  /*04d0*/  SEL R6, RZ, 0x83000000, P1 ;  /* 0x83000000ff067807 */ /* 0x000fe40000800000 */
[----:B------:R-:W-:Y:S01]  /*04e0*/  FSETP.GEU.AND P1, PT, R5, RZ, PT ;  /* 0x000000ff0500720b */ /* 0x000fe20003f2e000 */
[----:B------:R-:W-:-:S03]  /*04f0*/  FFMA R7, R4, R7, 0.0013391353422775864601 ;  /* 0x3aaf85ed04077423 */ /* 0x000fc60000000007 */
[----:B------:R-:W-:Y:S01]  /*0500*/  FSEL R8, RZ, +INF , !P1 ;  /* 0x7f800000ff087808 */ /* 0x000fe20004800000 */
[C---:B------:R-:W-:Y:S02]  /*0510*/  FFMA R9, R4.reuse, R7, 0.0096188392490148544312 ;  /* 0x3c1d985604097423 */ /* 0x040fe40000000007 */
[----:B------:R-:W0:Y:S02]  /*0520*/  F2I.NTZ R7, R5 ;  /* 0x0000000500077305 */ /* 0x000e240000203100 */
[----:B------:R-:W-:-:S04]  /*0530*/  FFMA R9, R4, R9, 0.055503588169813156128 ;  /* 0x3d6357bb04097423 */ /* 0x000fc80000000009 */
[----:B------:R-:W-:-:S04]  /*0540*/  FFMA R9, R4, R9, 0.24022644758224487305 ;  /* 0x3e75fdec04097423 */ /* 0x000fc80000000009 */
[----:B------:R-:W-:Y:S01]  /*0550*/  FFMA R11, R4, R9, 0.69314718246459960938 ;  /* 0x3f317218040b7423 */ /* 0x000fe20000000009 */
[----:B------:R-:W-:-:S03]  /*0560*/  IADD3 R9, PT, PT, R6, 0x7f000000, RZ ;  /* 0x7f00000006097810 */ /* 0x000fc60007ffe0ff */
[----:B------:R-:W-:Y:S01]  /*0570*/  FFMA R4, R4, R11, 1 ;  /* 0x3f80000004047423 */ /* 0x000fe2000000000b */
[----:B0-----:R-:W-:-:S03]  /*0580*/  LEA R7, R7, -R6, 0x17 ;  /* 0x8000000607077211 */ /* 0x001fc600078eb8ff */
[----:B------:R-:W-:-:S04]  /*0590*/  FMUL R4, R9, R4 ;  /* 0x0000000409047220 */ /* 0x000fc80000400000 */
[----:B------:R-:W-:Y:S01]  /*05a0*/  @!P2 FMUL R8, R7, R4 ;  /* 0x000000040708a220 */ /* 0x000fe20000400000 */
[----:B------:R-:W-:-:S07]  /*05b0*/  @!P0 LOP3.LUT R8, R0, 0x7fffffff, RZ, 0xc0, !PT ;  /* 0x7fffffff00088812 */ /* 0x000fce00078ec0ff */
.L_x_1:
[----:B------:R-:W-:Y:S05]  /*05c0*/  BSYNC.RECONVERGENT B0 ;  /* 0x0000000000007941 */ /* 0x000fea0003800200 */
.L_x_0:
[----:B------:R-:W-:-:S05]  /*05d0*/  FMUL R5, R8, 0.5 ;  /* 0x3f00000008057820 */ /* 0x000fca0000400000 */
[----:B------:R-:W-:Y:S01]  /*05e0*/  STG.E desc[UR4][R2.64], R5 ;  /* 0x0000000502007986 */ /* 0x000fe2000c101904 */
[----:B------:R-:W-:Y:S05]  /*05f0*/  EXIT ;  /* 0x000000000000794d */ /* 0x000fea0003800000 */
.L_x_2:
[----:B------:R-:W-:-:S00]  /*0600*/  BRA `(.L_x_2) ;  /* 0xfffffffc00fc7947 */ /* 0x000fc0000383ffff */
[----:B------:R-:W-:-:S00]  /*0610*/  NOP ;  /* 0x0000000000007918 */ /* 0x000fc00000000000 */
        /* <DEDUP_REMOVED lines=14> */
.L_x_20:


//--------------------- .text._Z6mse_v1PfS_S_i    --------------------------
	.section	.text._Z6mse_v1PfS_S_i,"ax",@progbits
	.align	128
        .global         _Z6mse_v1PfS_S_i
        .type           _Z6mse_v1PfS_S_i,@function
        .size           _Z6mse_v1PfS_S_i,(.L_x_19 - _Z6mse_v1PfS_S_i)
        .other          _Z6mse_v1PfS_S_i,@"STO_CUDA_ENTRY STV_DEFAULT"
_Z6mse_v1PfS_S_i:
.text._Z6mse_v1PfS_S_i:
        /* <DEDUP_REMOVED lines=15> */
[----:B------:R-:W2:Y:S01]  /*00f0*/  LDC.64 R6, c[0x0][0x388] ;  /* 0x0000e200ff067b82 */ /* 0x000ea20000000a00 */
[----:B0-----:R-:W-:-:S06]  /*0100*/  IMAD.WIDE R8, R2, 0x4, R8 ;  /* 0x0000000402087825 */ /* 0x001fcc00078e0208 */
[----:B-1----:R-:W3:Y:S01]  /*0110*/  LDG.E R8, desc[UR4][R8.64] ;  /* 0x0000000408087981 */ /* 0x002ee2000c1e1900 */
[----:B--2---:R-:W-:-:S05]  /*0120*/  IMAD.WIDE R6, R2, 0x4, R6 ;  /* 0x0000000402067825 */ /* 0x004fca00078e0206 */
[----:B------:R-:W3:Y:S01]  /*0130*/  LDG.E R3, desc[UR4][R6.64] ;  /* 0x0000000406037981 */ /* 0x000ee2000c1e1900 */
[----:B------:R-:W-:-:S04]  /*0140*/  I2FP.F32.S32 R4, UR6 ;  /* 0x0000000600047c45 */ /* 0x000fc80008201400 */
[----:B------:R-:W0:Y:S01]  /*0150*/  MUFU.RCP R5, R4 ;  /* 0x0000000400057308 */ /* 0x000e220000001000 */
[----:B------:R-:W-:Y:S01]  /*0160*/  BSSY.RECONVERGENT B0, `(.L_x_3) ;  /* 0x0000048000007945 */ /* 0x000fe20003800200 */
[----:B0-----:R-:W-:-:S04]  /*0170*/  FFMA R0, -R4, R5, 1 ;  /* 0x3f80000004007423 */ /* 0x001fc80000000105 */
[----:B------:R-:W-:Y:S01]  /*0180*/  FFMA R0, R5, R0, R5 ;  /* 0x0000000005007223 */ /* 0x000fe20000000005 */
[----:B------:R-:W-:Y:S02]  /*0190*/  HFMA2 R5, -RZ, RZ, 1.875, 0 ;  /* 0x3f800000ff057431 */ /* 0x000fe400000001ff */
[----:B---3--:R-:W-:-:S05]  /*01a0*/  FADD R3, R3, -R8 ;  /* 0x8000000803037221 */ /* 0x008fca0000000000 */
[----:B------:R-:W-:-:S13]  /*01b0*/  FSETP.NEU.AND P0, PT, R3, 1, PT ;  /* 0x3f8000000300780b */ /* 0x000fda0003f0d000 */
[----:B------:R-:W-:Y:S05]  /*01c0*/  @!P0 BRA `(.L_x_4) ;  /* 0x0000000400048947 */ /* 0x000fea0003800000 */
[----:B------:R-:W-:-:S13]  /*01d0*/  FSETP.NAN.AND P0, PT, |R3|, |R3|, PT ;  /* 0x400000030300720b */ /* 0x000fda0003f08200 */
[----:B------:R-:W-:Y:S01]  /*01e0*/  @P0 FADD R5, R3, 2 ;  /* 0x4000000003050421 */ /* 0x000fe20000000000 */
[----:B------:R-:W-:Y:S06]  /*01f0*/  @P0 BRA `(.L_x_4) ;  /* 0x0000000000f80947 */ /* 0x000fec0003800000 */
[C---:B------:R-:W-:Y:S01]  /*0200*/  FMUL R6, |R3|.reuse, 16777216 ;  /* 0x4b80000003067820 */ /* 0x040fe20000400200 */
[----:B------:R-:W-:Y:S01]  /*0210*/  FSETP.GEU.AND P0, PT, |R3|, 1.175494350822287508e-38, PT ;  /* 0x008000000300780b */ /* 0x000fe20003f0e200 */
[----:B------:R-:W-:-:S03]  /*0220*/  IMAD.MOV.U32 R11, RZ, RZ, 0x3a2c32e4 ;  /* 0x3a2c32e4ff0b7424 */ /* 0x000fc600078e00ff */
[----:B------:R-:W-:-:S05]  /*0230*/  FSEL R6, R6, |R3|, !P0 ;  /* 0x4000000306067208 */ /* 0x000fca0004000000 */
[----:B------:R-:W-:-:S05]  /*0240*/  VIADD R5, R6, 0xc0cafb0d ;  /* 0xc0cafb0d06057836 */ /* 0x000fca0000000000 */
        /* <DEDUP_REMOVED lines=29> */
[----:B------:R-:W-:-:S03]  /*0420*/  MOV R8, 0x391fcb8e ;  /* 0x391fcb8e00087802 */ /* 0x000fc60000000f00 */
        /* <DEDUP_REMOVED lines=14> */
[----:B------:R-:W-:Y:S02]  /*0510*/  FFMA R8, R5, R8, 0.0013391353422775864601 ;  /* 0x3aaf85ed05087423 */ /* 0x000fe40000000008 */
[----:B------:R-:W-:Y:S02]  /*0520*/  VIADD R9, R7, 0x7f000000 ;  /* 0x7f00000007097836 */ /* 0x000fe40000000000 */
[C---:B------:R-:W-:Y:S02]  /*0530*/  FFMA R10, R5.reuse, R8, 0.0096188392490148544312 ;  /* 0x3c1d9856050a7423 */ /* 0x040fe40000000008 */
[----:B------:R-:W0:Y:S02]  /*0540*/  F2I.NTZ R8, R6 ;  /* 0x0000000600087305 */ /* 0x000e240000203100 */
[----:B------:R-:W-:-:S04]  /*0550*/  FFMA R10, R5, R10, 0.055503588169813156128 ;  /* 0x3d6357bb050a7423 */ /* 0x000fc8000000000a */
[----:B------:R-:W-:-:S04]  /*0560*/  FFMA R10, R5, R10, 0.24022644758224487305 ;  /* 0x3e75fdec050a7423 */ /* 0x000fc8000000000a */
[----:B------:R-:W-:-:S04]  /*0570*/  FFMA R10, R5, R10, 0.69314718246459960938 ;  /* 0x3f317218050a7423 */ /* 0x000fc8000000000a */
[----:B------:R-:W-:Y:S01]  /*0580*/  FFMA R10, R5, R10, 1 ;  /* 0x3f800000050a7423 */ /* 0x000fe2000000000a */
[----:B0-----:R-:W-:Y:S02]  /*0590*/  LEA R8, R8, -R7, 0x17 ;  /* 0x8000000708087211 */ /* 0x001fe400078eb8ff */
[----:B------:R-:W-:Y:S01]  /*05a0*/  FSEL R5, RZ, +INF , !P1 ;  /* 0x7f800000ff057808 */ /* 0x000fe20004800000 */
[----:B------:R-:W-:-:S04]  /*05b0*/  FMUL R9, R9, R10 ;  /* 0x0000000a09097220 */ /* 0x000fc80000400000 */
[----:B------:R-:W-:Y:S01]  /*05c0*/  @!P2 FMUL R5, R8, R9 ;  /* 0x000000090805a220 */ /* 0x000fe20000400000 */
[----:B------:R-:W-:-:S07]  /*05d0*/  @!P0 LOP3.LUT R5, R3, 0x7fffffff, RZ, 0xc0, !PT ;  /* 0x7fffffff03058812 */ /* 0x000fce00078ec0ff */
.L_x_4:
[----:B------:R-:W-:Y:S05]  /*05e0*/  BSYNC.RECONVERGENT B0 ;  /* 0x0000000000007941 */ /* 0x000fea0003800200 */
.L_x_3:
[----:B------:R-:W0:Y:S01]  /*05f0*/  FCHK P0, R5, R4 ;  /* 0x0000000405007302 */ /* 0x000e220000000000 */
[----:B------:R-:W-:Y:S01]  /*0600*/  FFMA R3, R0, R5, RZ ;  /* 0x0000000500037223 */ /* 0x000fe200000000ff */
[----:B------:R-:W-:Y:S03]  /*0610*/  BSSY.RECONVERGENT B0, `(.L_x_5) ;  /* 0x0000008000007945 */ /* 0x000fe60003800200 */
[----:B------:R-:W-:-:S04]  /*0620*/  FFMA R6, -R4, R3, R5 ;  /* 0x0000000304067223 */ /* 0x000fc80000000105 */
[----:B------:R-:W-:Y:S01]  /*0630*/  FFMA R7, R0, R6, R3 ;  /* 0x0000000600077223 */ /* 0x000fe20000000003 */
[----:B0-----:R-:W-:Y:S06]  /*0640*/  @!P0 BRA `(.L_x_6) ;  /* 0x0000000000108947 */ /* 0x001fec0003800000 */
[----:B------:R-:W-:Y:S01]  /*0650*/  IMAD.MOV.U32 R3, RZ, RZ, R5 ;  /* 0x000000ffff037224 */ /* 0x000fe200078e0005 */
[----:B------:R-:W-:-:S07]  /*0660*/  MOV R6, 0x680 ;  /* 0x0000068000067802 */ /* 0x000fce0000000f00 */
[----:B------:R-:W-:Y:S05]  /*0670*/  CALL.REL.NOINC `($__internal_0_$__cuda_sm3x_div_rn_noftz_f32_slowpath) ;  /* 0x0000000000187944 */ /* 0x000fea0003c00000 */
[----:B------:R-:W-:-:S07]  /*0680*/  MOV R7, R0 ;  /* 0x0000000000077202 */ /* 0x000fce0000000f00 */
.L_x_6:
[----:B------:R-:W-:Y:S05]  /*0690*/  BSYNC.RECONVERGENT B0 ;  /* 0x0000000000007941 */ /* 0x000fea0003800200 */
.L_x_5:
[----:B------:R-:W0:Y:S02]  /*06a0*/  LDC.64 R4, c[0x0][0x380] ;  /* 0x0000e000ff047b82 */ /* 0x000e240000000a00 */
[----:B0-----:R-:W-:-:S05]  /*06b0*/  IMAD.WIDE R2, R2, 0x4, R4 ;  /* 0x0000000402027825 */ /* 0x001fca00078e0204 */
[----:B------:R-:W-:Y:S01]  /*06c0*/  STG.E desc[UR4][R2.64], R7 ;  /* 0x0000000702007986 */ /* 0x000fe2000c101904 */
[----:B------:R-:W-:Y:S05]  /*06d0*/  EXIT ;  /* 0x000000000000794d */ /* 0x000fea0003800000 */
        .weak           $__internal_0_$__cuda_sm3x_div_rn_noftz_f32_slowpath
        .type           $__internal_0_$__cuda_sm3x_div_rn_noftz_f32_slowpath,@function
        .size           $__internal_0_$__cuda_sm3x_div_rn_noftz_f32_slowpath,(.L_x_19 - $__internal_0_$__cuda_sm3x_div_rn_noftz_f32_slowpath)
$__internal_0_$__cuda_sm3x_div_rn_noftz_f32_slowpath:
[----:B------:R-:W-:Y:S01]  /*06e0*/  SHF.R.U32.HI R5, RZ, 0x17, R4 ;  /* 0x00000017ff057819 */ /* 0x000fe20000011604 */
[----:B------:R-:W-:Y:S01]  /*06f0*/  BSSY.RECONVERGENT B1, `(.L_x_7) ;  /* 0x0000063000017945 */ /* 0x000fe20003800200 */
[----:B------:R-:W-:Y:S02]  /*0700*/  SHF.R.U32.HI R0, RZ, 0x17, R3 ;  /* 0x00000017ff007819 */ /* 0x000fe40000011603 */
[----:B------:R-:W-:Y:S02]  /*0710*/  LOP3.LUT R5, R5, 0xff, RZ, 0xc0, !PT ;  /* 0x000000ff05057812 */ /* 0x000fe400078ec0ff */
[----:B------:R-:W-:-:S03]  /*0720*/  LOP3.LUT R10, R0, 0xff, RZ, 0xc0, !PT ;  /* 0x000000ff000a7812 */ /* 0x000fc600078ec0ff */
[----:B------:R-:W-:Y:S01]  /*0730*/  VIADD R8, R5, 0xffffffff ;  /* 0xffffffff05087836 */ /* 0x000fe20000000000 */
[----:B------:R-:W-:-:S04]  /*0740*/  IADD3 R9, PT, PT, R10, -0x1, RZ ;  /* 0xffffffff0a097810 */ /* 0x000fc80007ffe0ff */
[----:B------:R-:W-:-:S04]  /*0750*/  ISETP.GT.U32.AND P0, PT, R8, 0xfd, PT ;  /* 0x000000fd0800780c */ /* 0x000fc80003f04070 */
[----:B------:R-:W-:-:S13]  /*0760*/  ISETP.GT.U32.OR P0, PT, R9, 0xfd, P0 ;  /* 0x000000fd0900780c */ /* 0x000fda0000704470 */
[----:B------:R-:W-:Y:S01]  /*0770*/  @!P0 IMAD.MOV.U32 R7, RZ, RZ, RZ ;  /* 0x000000ffff078224 */ /* 0x000fe200078e00ff */
[----:B------:R-:W-:Y:S06]  /*0780*/  @!P0 BRA `(.L_x_8) ;  /* 0x0000000000608947 */ /* 0x000fec0003800000 */
[----:B------:R-:W-:Y:S02]  /*0790*/  FSETP.GTU.FTZ.AND P0, PT, |R3|, +INF , PT ;  /* 0x7f8000000300780b */ /* 0x000fe40003f1c200 */
[----:B------:R-:W-:Y:S02]  /*07a0*/  FSETP.GTU.FTZ.AND P1, PT, |R4|, +INF , PT ;  /* 0x7f8000000400780b */ /* 0x000fe40003f3c200 */
[----:B------:R-:W-:Y:S02]  /*07b0*/  MOV R0, R4 ;  /* 0x0000000400007202 */ /* 0x000fe40000000f00 */
[----:B------:R-:W-:-:S13]  /*07c0*/  PLOP3.LUT P0, PT, P0, P1, PT, 0xf8, 0x8f ;  /* 0x00000000008f781c */ /* 0x000fda0000703f70 */
[----:B------:R-:W-:Y:S05]  /*07d0*/  @P0 BRA `(.L_x_9) ;  /* 0x00000004004c0947 */ /* 0x000fea0003800000 */
[----:B------:R-:W-:-:S13]  /*07e0*/  LOP3.LUT P0, RZ, R4, 0x7fffffff, R3, 0xc8, !PT ;  /* 0x7fffffff04ff7812 */ /* 0x000fda000780c803 */
[----:B------:R-:W-:Y:S05]  /*07f0*/  @!P0 BRA `(.L_x_10) ;  /* 0x00000004003c8947 */ /* 0x000fea0003800000 */
[C---:B------:R-:W-:Y:S02]  /*0800*/  FSETP.NEU.FTZ.AND P2, PT, |R3|.reuse, +INF , PT ;  /* 0x7f8000000300780b */ /* 0x040fe40003f5d200 */
[----:B------:R-:W-:Y:S02]  /*0810*/  FSETP.NEU.FTZ.AND P1, PT, |R0|, +INF , PT ;  /* 0x7f8000000000780b */ /* 0x000fe40003f3d200 */
[----:B------:R-:W-:-:S11]  /*0820*/  FSETP.NEU.FTZ.AND P0, PT, |R3|, +INF , PT ;  /* 0x7f8000000300780b */ /* 0x000fd60003f1d200 */
[----:B------:R-:W-:Y:S05]  /*0830*/  @!P1 BRA !P2, `(.L_x_10) ;  /* 0x00000004002c9947 */ /* 0x000fea0005000000 */
[----:B------:R-:W-:-:S04]  /*0840*/  LOP3.LUT P2, RZ, R3, 0x7fffffff, RZ, 0xc0, !PT ;  /* 0x7fffffff03ff7812 */ /* 0x000fc8000784c0ff */
[----:B------:R-:W-:-:S13]  /*0850*/  PLOP3.LUT P1, PT, P1, P2, PT, 0x2f, 0xf2 ;  /* 0x0000000000f2781c */ /* 0x000fda0000f24577 */
[----:B------:R-:W-:Y:S05]  /*0860*/  @P1 BRA `(.L_x_11) ;  /* 0x0000000400181947 */ /* 0x000fea0003800000 */
[----:B------:R-:W-:-:S04]  /*0870*/  LOP3.LUT P1, RZ, R4, 0x7fffffff, RZ, 0xc0, !PT ;  /* 0x7fffffff04ff7812 */ /* 0x000fc8000782c0ff */
[----:B------:R-:W-:-:S13]  /*0880*/  PLOP3.LUT P0, PT, P0, P1, PT, 0x2f, 0xf2 ;  /* 0x0000000000f2781c */ /* 0x000fda0000702577 */
[----:B------:R-:W-:Y:S05]  /*0890*/  @P0 BRA `(.L_x_12) ;  /* 0x0000000400000947 */ /* 0x000fea0003800000 */
[----:B------:R-:W-:Y:S02]  /*08a0*/  ISETP.GE.AND P0, PT, R9, RZ, PT ;  /* 0x000000ff0900720c */ /* 0x000fe40003f06270 */
[----:B------:R-:W-:-:S11]  /*08b0*/  ISETP.GE.AND P1, PT, R8, RZ, PT ;  /* 0x000000ff0800720c */ /* 0x000fd60003f26270 */
[----:B------:R-:W-:Y:S01]  /*08c0*/  @P0 IMAD.MOV.U32 R7, RZ, RZ, RZ ;  /* 0x000000ffff070224 */ /* 0x000fe200078e00ff */
[----:B------:R-:W-:Y:S01]  /*08d0*/  @!P0 MOV R7, 0xffffffc0 ;  /* 0xffffffc000078802 */ /* 0x000fe20000000f00 */
[----:B------:R-:W-:Y:S01]  /*08e0*/  @!P0 FFMA R3, R3, 1.84467440737095516160e+19, RZ ;  /* 0x5f80000003038823 */ /* 0x000fe200000000ff */
[----:B------:R-:W-:-:S03]  /*08f0*/  @!P1 FFMA R4, R0, 1.84467440737095516160e+19, RZ ;  /* 0x5f80000000049823 */ /* 0x000fc600000000ff */
[----:B------:R-:W-:-:S07]  /*0900*/  @!P1 VIADD R7, R7, 0x40 ;  /* 0x0000004007079836 */ /* 0x000fce0000000000 */
.L_x_8:
[----:B------:R-:W-:Y:S01]  /*0910*/  LEA R9, R5, 0xc0800000, 0x17 ;  /* 0xc080000005097811 */ /* 0x000fe200078eb8ff */
[----:B------:R-:W-:Y:S03]  /*0920*/  BSSY.RECONVERGENT B2, `(.L_x_13) ;  /* 0x0000036000027945 */ /* 0x000fe60003800200 */
[----:B------:R-:W-:Y:S01]  /*0930*/  IADD3 R9, PT, PT, -R9, R4, RZ ;  /* 0x0000000409097210 */ /* 0x000fe20007ffe1ff */
[----:B------:R-:W-:-:S03]  /*0940*/  VIADD R4, R10, 0xffffff81 ;  /* 0xffffff810a047836 */ /* 0x000fc60000000000 */
[----:B------:R-:W0:Y:S01]  /*0950*/  MUFU.RCP R8, R9 ;  /* 0x0000000900087308 */ /* 0x000e220000001000 */
[----:B------:R-:W-:Y:S01]  /*0960*/  FADD.FTZ R11, -R9, -RZ ;  /* 0x800000ff090b7221 */ /* 0x000fe20000010100 */
[C---:B------:R-:W-:Y:S01]  /*0970*/  IMAD R0, R4.reuse, -0x800000, R3 ;  /* 0xff80000004007824 */ /* 0x040fe200078e0203 */
[----:B------:R-:W-:-:S04]  /*0980*/  IADD3 R4, PT, PT, R4, 0x7f, -R5 ;  /* 0x0000007f04047810 */ /* 0x000fc80007ffe805 */
[----:B------:R-:W-:Y:S01]  /*0990*/  IADD3 R4, PT, PT, R4, R7, RZ ;  /* 0x0000000704047210 */ /* 0x000fe20007ffe0ff */
[----:B0-----:R-:W-:-:S04]  /*09a0*/  FFMA R13, R8, R11, 1 ;  /* 0x3f800000080d7423 */ /* 0x001fc8000000000b */
[----:B------:R-:W-:-:S04]  /*09b0*/  FFMA R10, R8, R13, R8 ;  /* 0x0000000d080a7223 */ /* 0x000fc80000000008 */
[----:B------:R-:W-:-:S04]  /*09c0*/  FFMA R3, R0, R10, RZ ;  /* 0x0000000a00037223 */ /* 0x000fc800000000ff */
[----:B------:R-:W-:-:S04]  /*09d0*/  FFMA R8, R11, R3, R0 ;  /* 0x000000030b087223 */ /* 0x000fc80000000000 */
[----:B------:R-:W-:-:S04]  /*09e0*/  FFMA R13, R10, R8, R3 ;  /* 0x000000080a0d7223 */ /* 0x000fc80000000003 */
[----:B------:R-:W-:-:S04]  /*09f0*/  FFMA R8, R11, R13, R0 ;  /* 0x0000000d0b087223 */ /* 0x000fc80000000000 */
[----:B------:R-:W-:-:S05]  /*0a00*/  FFMA R0, R10, R8, R13 ;  /* 0x000000080a007223 */ /* 0x000fca000000000d */
[----:B------:R-:W-:-:S04]  /*0a10*/  SHF.R.U32.HI R3, RZ, 0x17, R0 ;  /* 0x00000017ff037819 */ /* 0x000fc80000011600 */
[----:B------:R-:W-:-:S05]  /*0a20*/  LOP3.LUT R3, R3, 0xff, RZ, 0xc0, !PT ;  /* 0x000000ff03037812 */ /* 0x000fca00078ec0ff */
[----:B------:R-:W-:-:S05]  /*0a30*/  IMAD.IADD R7, R3, 0x1, R4 ;  /* 0x0000000103077824 */ /* 0x000fca00078e0204 */
[----:B------:R-:W-:-:S04]  /*0a40*/  IADD3 R3, PT, PT, R7, -0x1, RZ ;  /* 0xffffffff07037810 */ /* 0x000fc80007ffe0ff */
[----:B------:R-:W-:-:S13]  /*0a50*/  ISETP.GE.U32.AND P0, PT, R3, 0xfe, PT ;  /* 0x000000fe0300780c */ /* 0x000fda0003f06070 */
[----:B------:R-:W-:Y:S05]  /*0a60*/  @!P0 BRA `(.L_x_14) ;  /* 0x0000000000808947 */ /* 0x000fea0003800000 */
[----:B------:R-:W-:-:S13]  /*0a70*/  ISETP.GT.AND P0, PT, R7, 0xfe, PT ;  /* 0x000000fe0700780c */ /* 0x000fda0003f04270 */
[----:B------:R-:W-:Y:S05]  /*0a80*/  @P0 BRA `(.L_x_15) ;  /* 0x00000000006c0947 */ /* 0x000fea0003800000 */
[----:B------:R-:W-:-:S13]  /*0a90*/  ISETP.GE.AND P0, PT, R7, 0x1, PT ;  /* 0x000000010700780c */ /* 0x000fda0003f06270 */
[----:B------:R-:W-:Y:S05]  /*0aa0*/  @P0 BRA `(.L_x_16) ;  /* 0x0000000000740947 */ /* 0x000fea0003800000 */
[----:B------:R-:W-:Y:S02]  /*0ab0*/  ISETP.GE.AND P0, PT, R7, -0x18, PT ;  /* 0xffffffe80700780c */ /* 0x000fe40003f06270 */
[----:B------:R-:W-:-:S11]  /*0ac0*/  LOP3.LUT R0, R0, 0x80000000, RZ, 0xc0, !PT ;  /* 0x8000000000007812 */ /* 0x000fd600078ec0ff */
[----:B------:R-:W-:Y:S05]  /*0ad0*/  @!P0 BRA `(.L_x_16) ;  /* 0x0000000000688947 */ /* 0x000fea0003800000 */
[CCC-:B------:R-:W-:Y:S01]  /*0ae0*/  FFMA.RZ R3, R10.reuse, R8.reuse, R13.reuse ;  /* 0x000000080a037223 */ /* 0x1c0fe2000000c00d */
[CCC-:B------:R-:W-:Y:S01]  /*0af0*/  FFMA.RM R4, R10.reuse, R8.reuse, R13.reuse ;  /* 0x000000080a047223 */ /* 0x1c0fe2000000400d */
[C---:B------:R-:W-:Y:S02]  /*0b00*/  ISETP.NE.AND P2, PT, R7.reuse, RZ, PT ;  /* 0x000000ff0700720c */ /* 0x040fe40003f45270 */
[----:B------:R-:W-:Y:S02]  /*0b10*/  ISETP.NE.AND P1, PT, R7, RZ, PT ;  /* 0x000000ff0700720c */ /* 0x000fe40003f25270 */
[----:B------:R-:W-:Y:S01]  /*0b20*/  LOP3.LUT R5, R3, 0x7fffff, RZ, 0xc0, !PT ;  /* 0x007fffff03057812 */ /* 0x000fe200078ec0ff */
[----:B------:R-:W-:Y:S01]  /*0b30*/  FFMA.RP R3, R10, R8, R13 ;  /* 0x000000080a037223 */ /* 0x000fe2000000800d */
[C---:B------:R-:W-:Y:S01]  /*0b40*/  VIADD R8, R7.reuse, 0x20 ;  /* 0x0000002007087836 */ /* 0x040fe20000000000 */
[----:B------:R-:W-:Y:S02]  /*0b50*/  IADD3 R7, PT, PT, -R7, RZ, RZ ;  /* 0x000000ff07077210 */ /* 0x000fe40007ffe1ff */
[----:B------:R-:W-:-:S02]  /*0b60*/  LOP3.LUT R5, R5, 0x800000, RZ, 0xfc, !PT ;  /* 0x0080000005057812 */ /* 0x000fc400078efcff */
[----:B------:R-:W-:Y:S02]  /*0b70*/  FSETP.NEU.FTZ.AND P0, PT, R3, R4, PT ;  /* 0x000000040300720b */ /* 0x000fe40003f1d000 */
[----:B------:R-:W-:Y:S02]  /*0b80*/  SHF.L.U32 R8, R5, R8, RZ ;  /* 0x0000000805087219 */ /* 0x000fe400000006ff */
[----:B------:R-:W-:Y:S02]  /*0b90*/  SEL R4, R7, RZ, P2 ;  /* 0x000000ff07047207 */ /* 0x000fe40001000000 */
[----:B------:R-:W-:Y:S02]  /*0ba0*/  ISETP.NE.AND P1, PT, R8, RZ, P1 ;  /* 0x000000ff0800720c */ /* 0x000fe40000f25270 */
[----:B------:R-:W-:Y:S02]  /*0bb0*/  SHF.R.U32.HI R4, RZ, R4, R5 ;  /* 0x00000004ff047219 */ /* 0x000fe40000011605 */
[----:B------:R-:W-:-:S02]  /*0bc0*/  PLOP3.LUT P0, PT, P0, P1, PT, 0xf8, 0x8f ;  /* 0x00000000008f781c */ /* 0x000fc40000703f70 */
[----:B------:R-:W-:Y:S02]  /*0bd0*/  SHF.R.U32.HI R8, RZ, 0x1, R4 ;  /* 0x00000001ff087819 */ /* 0x000fe40000011604 */
[----:B------:R-:W-:-:S04]  /*0be0*/  SEL R3, RZ, 0x1, !P0 ;  /* 0x00000001ff037807 */ /* 0x000fc80004000000 */
[----:B------:R-:W-:-:S04]  /*0bf0*/  LOP3.LUT R3, R3, 0x1, R8, 0xf8, !PT ;  /* 0x0000000103037812 */ /* 0x000fc800078ef808 */
[----:B------:R-:W-:-:S05]  /*0c00*/  LOP3.LUT R3, R3, R4, RZ, 0xc0, !PT ;  /* 0x0000000403037212 */ /* 0x000fca00078ec0ff */
[----:B------:R-:W-:-:S05]  /*0c10*/  IMAD.IADD R3, R8, 0x1, R3 ;  /* 0x0000000108037824 */ /* 0x000fca00078e0203 */
[----:B------:R-:W-:Y:S01]  /*0c20*/  LOP3.LUT R0, R3, R0, RZ, 0xfc, !PT ;  /* 0x0000000003007212 */ /* 0x000fe200078efcff */
[----:B------:R-:W-:Y:S06]  /*0c30*/  BRA `(.L_x_16) ;  /* 0x0000000000107947 */ /* 0x000fec0003800000 */
.L_x_15:
[----:B------:R-:W-:-:S04]  /*0c40*/  LOP3.LUT R0, R0, 0x80000000, RZ, 0xc0, !PT ;  /* 0x8000000000007812 */ /* 0x000fc800078ec0ff */
[----:B------:R-:W-:Y:S01]  /*0c50*/  LOP3.LUT R0, R0, 0x7f800000, RZ, 0xfc, !PT ;  /* 0x7f80000000007812 */ /* 0x000fe200078efcff */
[----:B------:R-:W-:Y:S06]  /*0c60*/  BRA `(.L_x_16) ;  /* 0x0000000000047947 */ /* 0x000fec0003800000 */
.L_x_14:
[----:B------:R-:W-:-:S07]  /*0c70*/  LEA R0, R4, R0, 0x17 ;  /* 0x0000000004007211 */ /* 0x000fce00078eb8ff */
.L_x_16:
[----:B------:R-:W-:Y:S05]  /*0c80*/  BSYNC.RECONVERGENT B2 ;  /* 0x0000000000027941 */ /* 0x000fea0003800200 */
.L_x_13:
[----:B------:R-:W-:Y:S05]  /*0c90*/  BRA `(.L_x_17) ;  /* 0x0000000000207947 */ /* 0x000fea0003800000 */
.L_x_12:
[----:B------:R-:W-:-:S04]  /*0ca0*/  LOP3.LUT R0, R4, 0x80000000, R3, 0x48, !PT ;  /* 0x8000000004007812 */ /* 0x000fc800078e4803 */
[----:B------:R-:W-:Y:S01]  /*0cb0*/  LOP3.LUT R0, R0, 0x7f800000, RZ, 0xfc, !PT ;  /* 0x7f80000000007812 */ /* 0x000fe200078efcff */
[----:B------:R-:W-:Y:S06]  /*0cc0*/  BRA `(.L_x_17) ;  /* 0x0000000000147947 */ /* 0x000fec0003800000 */
.L_x_11:
[----:B------:R-:W-:Y:S01]  /*0cd0*/  LOP3.LUT R0, R4, 0x80000000, R3, 0x48, !PT ;  /* 0x8000000004007812 */ /* 0x000fe200078e4803 */
[----:B------:R-:W-:Y:S06]  /*0ce0*/  BRA `(.L_x_17) ;  /* 0x00000000000c7947 */ /* 0x000fec0003800000 */
.L_x_10:
[----:B------:R-:W0:Y:S01]  /*0cf0*/  MUFU.RSQ R0, -QNAN ;  /* 0xffc0000000007908 */ /* 0x000e220000001400 */
[----:B------:R-:W-:Y:S05]  /*0d00*/  BRA `(.L_x_17) ;  /* 0x0000000000047947 */ /* 0x000fea0003800000 */
.L_x_9:
[----:B------:R-:W-:-:S07]  /*0d10*/  FADD.FTZ R0, R3, R0 ;  /* 0x0000000003007221 */ /* 0x000fce0000010000 */
.L_x_17:
[----:B------:R-:W-:Y:S05]  /*0d20*/  BSYNC.RECONVERGENT B1 ;  /* 0x0000000000017941 */ /* 0x000fea0003800200 */
.L_x_7:
[----:B------:R-:W-:-:S04]  /*0d30*/  IMAD.MOV.U32 R7, RZ, RZ, 0x0 ;  /* 0x00000000ff077424 */ /* 0x000fc800078e00ff */
[----:B0-----:R-:W-:Y:S05]  /*0d40*/  RET.REL.NODEC R6 `(_Z6mse_v1PfS_S_i) ;  /* 0xfffffff006ac7950 */ /* 0x001fea0003c3ffff */
.L_x_18:
        /* <DEDUP_REMOVED lines=11> */
.L_x_19:


//--------------------- .nv.shared.reserved.0     --------------------------
	.section	.nv.shared.reserved.0,"aw",@nobits
	.weak		__nv_reservedSMEM_offset_0_alias
	.size		__nv_reservedSMEM_offset_0_alias, 0, 64
	.other		__nv_reservedSMEM_offset_0_alias,@"STO_CUDA_RESERVED_SHARED STV_DEFAULT"
__nv_reservedSMEM_offset_0_alias:
	.zero		0
	.zero		64


//--------------------- .nv.constant0._Z10mse_der_v1PfS_S_i --------------------------
	.section	.nv.constant0._Z10mse_der_v1PfS_S_i,"a",@progbits
	.sectionflags	@""
	.align	4
.nv.constant0._Z10mse_der_v1PfS_S_i:
	.zero		924


//--------------------- .nv.constant0._Z6mse_v1PfS_S_i --------------------------
	.section	.nv.constant0._Z6mse_v1PfS_S_i,"a",@progbits
	.sectionflags	@""
	.align	4
.nv.constant0._Z6mse_v1PfS_S_i:
	.zero		924


//--------------------- SYMBOLS --------------------------

	.type		.nv.reservedSmem.offset0,@object
	.size		.nv.reservedSmem.offset0,0x4
